	.headerflags	@"EF_CUDA_TEXMODE_UNIFIED EF_CUDA_64BIT_ADDRESS EF_CUDA_ACCELERATORS EF_CUDA_SM90 EF_CUDA_VIRTUAL_SM(EF_CUDA_SM90)"
	.elftype	@"ET_EXEC"


//--------------------- .nv.info                  --------------------------
	.section	.nv.info,"",@"SHT_CUDA_INFO"
	.align	4


	//----- nvinfo : EIATTR_REGCOUNT
	.align		4
        /*0000*/ 	.byte	0x04, 0x2f
        /*0002*/ 	.short	(.L_2 - .L_1)
	.align		4
.L_1:
        /*0004*/ 	.word	index@(triton_red_fused__to_copy_add_mean_mul_pow_rsqrt_9)
        /*0008*/ 	.word	0x00000020


	//----- nvinfo : EIATTR_MIN_STACK_SIZE
	.align		4
.L_2:
        /*000c*/ 	.byte	0x04, 0x12
        /*000e*/ 	.short	(.L_4 - .L_3)
	.align		4
.L_3:
        /*0010*/ 	.word	index@(triton_red_fused__to_copy_add_mean_mul_pow_rsqrt_9)
        /*0014*/ 	.word	0x00000000


	//----- nvinfo : EIATTR_FRAME_SIZE
	.align		4
.L_4:
        /*0018*/ 	.byte	0x04, 0x11
        /*001a*/ 	.short	(.L_6 - .L_5)
	.align		4
.L_5:
        /*001c*/ 	.word	index@(triton_red_fused__to_copy_add_mean_mul_pow_rsqrt_9)
        /*0020*/ 	.word	0x00000000


	//----- nvinfo : EIATTR_MIN_STACK_SIZE
	.align		4
.L_6:
        /*0024*/ 	.byte	0x04, 0x12
        /*0026*/ 	.short	(.L_8 - .L_7)
	.align		4
.L_7:
        /*0028*/ 	.word	index@(triton_red_fused__to_copy_add_mean_mul_pow_rsqrt_9)
        /*002c*/ 	.word	0x00000000
.L_8:


//--------------------- .nv.info.triton_red_fused__to_copy_add_mean_mul_pow_rsqrt_9 --------------------------
	.section	.nv.info.triton_red_fused__to_copy_add_mean_mul_pow_rsqrt_9,"",@"SHT_CUDA_INFO"
	.sectionflags	@""
	.align	4


	//----- nvinfo : EIATTR_CUDA_API_VERSION
	.align		4
        /*0000*/ 	.byte	0x04, 0x37
        /*0002*/ 	.short	(.L_10 - .L_9)
.L_9:
        /*0004*/ 	.word	0x0000007c


	//----- nvinfo : EIATTR_KPARAM_INFO
	.align		4
.L_10:
        /*0008*/ 	.byte	0x04, 0x17
        /*000a*/ 	.short	(.L_12 - .L_11)
.L_11:
        /*000c*/ 	.word	0x00000000
        /*0010*/ 	.short	0x0007
        /*0012*/ 	.short	0x0030
        /*0014*/ 	.byte	0x00, 0xf4, 0x21, 0x00


	//----- nvinfo : EIATTR_KPARAM_INFO
	.align		4
.L_12:
        /*0018*/ 	.byte	0x04, 0x17
        /*001a*/ 	.short	(.L_14 - .L_13)
.L_13:
        /*001c*/ 	.word	0x00000000
        /*0020*/ 	.short	0x0006
        /*0022*/ 	.short	0x002c
        /*0024*/ 	.byte	0x00, 0xf0, 0x11, 0x00


	//----- nvinfo : EIATTR_KPARAM_INFO
	.align		4
.L_14:
        /*0028*/ 	.byte	0x04, 0x17
        /*002a*/ 	.short	(.L_16 - .L_15)
.L_15:
        /*002c*/ 	.word	0x00000000
        /*0030*/ 	.short	0x0005
        /*0032*/ 	.short	0x0028
        /*0034*/ 	.byte	0x00, 0xf0, 0x11, 0x00


	//----- nvinfo : EIATTR_KPARAM_INFO
	.align		4
.L_16:
        /*0038*/ 	.byte	0x04, 0x17
        /*003a*/ 	.short	(.L_18 - .L_17)
.L_17:
        /*003c*/ 	.word	0x00000000
        /*0040*/ 	.short	0x0004
        /*0042*/ 	.short	0x0020
        /*0044*/ 	.byte	0x00, 0xf4, 0x21, 0x00


	//----- nvinfo : EIATTR_KPARAM_INFO
	.align		4
.L_18:
        /*0048*/ 	.byte	0x04, 0x17
        /*004a*/ 	.short	(.L_20 - .L_19)
.L_19:
        /*004c*/ 	.word	0x00000000
        /*0050*/ 	.short	0x0003
        /*0052*/ 	.short	0x0018
        /*0054*/ 	.byte	0x00, 0xf4, 0x21, 0x00


	//----- nvinfo : EIATTR_KPARAM_INFO
	.align		4
.L_20:
        /*0058*/ 	.byte	0x04, 0x17
        /*005a*/ 	.short	(.L_22 - .L_21)
.L_21:
        /*005c*/ 	.word	0x00000000
        /*0060*/ 	.short	0x0002
        /*0062*/ 	.short	0x0010
        /*0064*/ 	.byte	0x00, 0xf4, 0x21, 0x00


	//----- nvinfo : EIATTR_KPARAM_INFO
	.align		4
.L_22:
        /*0068*/ 	.byte	0x04, 0x17
        /*006a*/ 	.short	(.L_24 - .L_23)
.L_23:
        /*006c*/ 	.word	0x00000000
        /*0070*/ 	.short	0x0001
        /*0072*/ 	.short	0x0008
        /*0074*/ 	.byte	0x00, 0xf4, 0x21, 0x00


	//----- nvinfo : EIATTR_KPARAM_INFO
	.align		4
.L_24:
        /*0078*/ 	.byte	0x04, 0x17
        /*007a*/ 	.short	(.L_26 - .L_25)
.L_25:
        /*007c*/ 	.word	0x00000000
        /*0080*/ 	.short	0x0000
        /*0082*/ 	.short	0x0000
        /*0084*/ 	.byte	0x00, 0xf4, 0x21, 0x00


	//----- nvinfo : EIATTR_SPARSE_MMA_MASK
	.align		4
.L_26:
        /*0088*/ 	.byte	0x03, 0x50
        /*008a*/ 	.short	0x0000


	//----- nvinfo : EIATTR_MAXREG_COUNT
	.align		4
        /*008c*/ 	.byte	0x03, 0x1b
        /*008e*/ 	.short	0x0080


	//----- nvinfo : EIATTR_COOP_GROUP_MASK_REGIDS
	.align		4
        /*0090*/ 	.byte	0x04, 0x29
        /*0092*/ 	.short	(.L_28 - .L_27)


	//   ....[0]....
.L_27:
        /*0094*/ 	.word	0xffffffff


	//   ....[1]....
        /*0098*/ 	.word	0xffffffff


	//   ....[2]....
        /*009c*/ 	.word	0xffffffff


	//----- nvinfo : EIATTR_COOP_GROUP_INSTR_OFFSETS
	.align		4
.L_28:
        /*00a0*/ 	.byte	0x04, 0x28
        /*00a2*/ 	.short	(.L_30 - .L_29)


	//   ....[0]....
.L_29:
        /*00a4*/ 	.word	0x00000550


	//   ....[1]....
        /*00a8*/ 	.word	0x000005b0


	//   ....[2]....
        /*00ac*/ 	.word	0x000005f0


	//----- nvinfo : EIATTR_EXIT_INSTR_OFFSETS
	.align		4
.L_30:
        /*00b0*/ 	.byte	0x04, 0x1c
        /*00b2*/ 	.short	(.L_32 - .L_31)


	//   ....[0]....
.L_31:
        /*00b4*/ 	.word	0x00000a60


	//----- nvinfo : EIATTR_REQNTID
	.align		4
.L_32:
        /*00b8*/ 	.byte	0x04, 0x10
        /*00ba*/ 	.short	(.L_34 - .L_33)
.L_33:
        /*00bc*/ 	.word	0x00000200
        /*00c0*/ 	.word	0x00000001
        /*00c4*/ 	.word	0x00000001


	//----- nvinfo : EIATTR_CBANK_PARAM_SIZE
	.align		4
.L_34:
        /*00c8*/ 	.byte	0x03, 0x19
        /*00ca*/ 	.short	0x0038


	//----- nvinfo : EIATTR_PARAM_CBANK
	.align		4
        /*00cc*/ 	.byte	0x04, 0x0a
        /*00ce*/ 	.short	(.L_36 - .L_35)
	.align		4
.L_35:
        /*00d0*/ 	.word	index@(.nv.constant0.triton_red_fused__to_copy_add_mean_mul_pow_rsqrt_9)
        /*00d4*/ 	.short	0x0210
        /*00d6*/ 	.short	0x0038


	//----- nvinfo : EIATTR_SW_WAR
	.align		4
.L_36:
        /*00d8*/ 	.byte	0x04, 0x36
        /*00da*/ 	.short	(.L_38 - .L_37)
.L_37:
        /*00dc*/ 	.word	0x00000008
.L_38:


//--------------------- .nv.callgraph             --------------------------
	.section	.nv.callgraph,"",@"SHT_CUDA_CALLGRAPH"
	.align	4
	.sectionentsize	8
	.align		4
        /*0000*/ 	.word	0x00000000
	.align		4
        /*0004*/ 	.word	0xffffffff
	.align		4
        /*0008*/ 	.word	0x00000000
	.align		4
        /*000c*/ 	.word	0xfffffffe
	.align		4
        /*0010*/ 	.word	0x00000000
	.align		4
        /*0014*/ 	.word	0xfffffffd
	.align		4
        /*0018*/ 	.word	0x00000000
	.align		4
        /*001c*/ 	.word	0xfffffffc


//--------------------- .nv.constant4             --------------------------
	.section	.nv.constant4,"a",@progbits
	.align	8
	.align		8
.nv.constant4:
        /*0000*/ 	.dword	_$_str


//--------------------- .text.triton_red_fused__to_copy_add_mean_mul_pow_rsqrt_9 --------------------------
	.section	.text.triton_red_fused__to_copy_add_mean_mul_pow_rsqrt_9,"ax",@progbits
	.sectionflags	@"SHF_BARRIERS=1"
	.align	128
        .global         triton_red_fused__to_copy_add_mean_mul_pow_rsqrt_9
        .type           triton_red_fused__to_copy_add_mean_mul_pow_rsqrt_9,@function
        .size           triton_red_fused__to_copy_add_mean_mul_pow_rsqrt_9,(.L_x_3 - triton_red_fused__to_copy_add_mean_mul_pow_rsqrt_9)
        .other          triton_red_fused__to_copy_add_mean_mul_pow_rsqrt_9,@"STO_CUDA_ENTRY STV_DEFAULT"
triton_red_fused__to_copy_add_mean_mul_pow_rsqrt_9:
.text.triton_red_fused__to_copy_add_mean_mul_pow_rsqrt_9:
[----:B------:R-:W0:Y:S02]  /*0000*/  LDC R1, c[0x0][0x28] ;  /* 0x00000a00ff017b82 */ /* 0x000e240000000800 */
[----:B------:R-:W1:Y:S01]  /*0010*/  S2R R2, SR_TID.X ;  /* 0x0000000000027919 */ /* 0x000e620000002100 */
[----:B------:R-:W-:Y:S01]  /*0020*/  ULDC UR4, c[0x0][0x238] ;  /* 0x00008e0000047ab9 */ /* 0x000fe20000000800 */
[----:B------:R-:W-:Y:S01]  /*0030*/  HFMA2.MMA R16, -RZ, RZ, 0, 0 ;  /* 0x00000000ff107435 */ /* 0x000fe200000001ff */
[----:B------:R-:W-:Y:S01]  /*0040*/  CS2R R14, SRZ ;  /* 0x00000000000e7805 */ /* 0x000fe2000001ff00 */
[----:B------:R-:W2:Y:S01]  /*0050*/  S2R R17, SR_CTAID.X ;  /* 0x0000000000117919 */ /* 0x000ea20000002500 */
[----:B------:R-:W-:Y:S02]  /*0060*/  MOV R23, 0xffffffc0 ;  /* 0xffffffc000177802 */ /* 0x000fe40000000f00 */
[----:B------:R-:W-:Y:S02]  /*0070*/  CS2R R18, SRZ ;  /* 0x0000000000127805 */ /* 0x000fe4000001ff00 */
[----:B------:R-:W-:Y:S02]  /*0080*/  MOV R22, RZ ;  /* 0x000000ff00167202 */ /* 0x000fe40000000f00 */
[----:B------:R-:W-:Y:S01]  /*0090*/  CS2R R20, SRZ ;  /* 0x0000000000147805 */ /* 0x000fe2000001ff00 */
[----:B------:R-:W-:Y:S01]  /*00a0*/  ULDC.64 UR6, c[0x0][0x208] ;  /* 0x0000820000067ab9 */ /* 0x000fe20000000a00 */
[----:B-1----:R-:W-:-:S02]  /*00b0*/  SHF.R.U32.HI R0, RZ, 0x3, R2 ;  /* 0x00000003ff007819 */ /* 0x002fc40000011602 */
[----:B------:R-:W-:Y:S02]  /*00c0*/  SHF.L.U32 R2, R2, 0x3, RZ ;  /* 0x0000000302027819 */ /* 0x000fe400000006ff */
[----:B--2---:R-:W-:Y:S02]  /*00d0*/  SHF.L.U32 R17, R17, 0x6, RZ ;  /* 0x0000000611117819 */ /* 0x004fe400000006ff */
[----:B------:R-:W-:Y:S02]  /*00e0*/  SGXT.U32 R0, R0, 0x6 ;  /* 0x000000060000781a */ /* 0x000fe40000000000 */
[----:B------:R-:W-:Y:S02]  /*00f0*/  LOP3.LUT R3, R2, 0x38, RZ, 0xc0, !PT ;  /* 0x0000003802037812 */ /* 0x000fe400078ec0ff */
[----:B------:R-:W-:-:S04]  /*0100*/  LOP3.LUT R0, R0, R17, RZ, 0xfc, !PT ;  /* 0x0000001100007212 */ /* 0x000fc800078efcff */
[C---:B------:R-:W-:Y:S02]  /*0110*/  ISETP.GE.AND P1, PT, R0.reuse, UR4, PT ;  /* 0x0000000400007c0c */ /* 0x040fe4000bf26270 */
[----:B------:R-:W-:-:S11]  /*0120*/  LEA R0, R0, R3, 0xc ;  /* 0x0000000300007211 */ /* 0x000fd600078e60ff */
.L_x_0:
[----:B-1----:R-:W1:Y:S01]  /*0130*/  LDC.64 R12, c[0x0][0x220] ;  /* 0x00008800ff0c7b82 */ /* 0x002e620000000a00 */
[----:B------:R-:W-:Y:S02]  /*0140*/  IADD3 R23, R23, 0x40, RZ ;  /* 0x0000004017177810 */ /* 0x000fe40007ffe0ff */
[----:B------:R-:W-:Y:S02]  /*0150*/  CS2R R6, SRZ ;  /* 0x0000000000067805 */ /* 0x000fe4000001ff00 */
[----:B------:R-:W-:Y:S02]  /*0160*/  CS2R R8, SRZ ;  /* 0x0000000000087805 */ /* 0x000fe4000001ff00 */
[----:B------:R-:W-:Y:S02]  /*0170*/  CS2R R10, SRZ ;  /* 0x00000000000a7805 */ /* 0x000fe4000001ff00 */
[----:B------:R-:W-:Y:S01]  /*0180*/  LOP3.LUT R5, R0, R23, RZ, 0xfc, !PT ;  /* 0x0000001700057212 */ /* 0x000fe200078efcff */
[----:B------:R-:W2:Y:S04]  /*0190*/  LDC.64 R2, c[0x0][0x210] ;  /* 0x00008400ff027b82 */ /* 0x000ea80000000a00 */
[----:B-1----:R-:W-:-:S04]  /*01a0*/  IMAD.WIDE R12, R5, 0x2, R12 ;  /* 0x00000002050c7825 */ /* 0x002fc800078e020c */
[----:B--2---:R-:W-:Y:S01]  /*01b0*/  IMAD.WIDE R2, R5, 0x2, R2 ;  /* 0x0000000205027825 */ /* 0x004fe200078e0202 */
[----:B------:R-:W-:-:S04]  /*01c0*/  CS2R R4, SRZ ;  /* 0x0000000000047805 */ /* 0x000fc8000001ff00 */
[----:B------:R-:W2:Y:S04]  /*01d0*/  @!P1 LDG.E.EF.128 R8, desc[UR6][R2.64] ;  /* 0x0000000602089981 */ /* 0x000ea8000c0e1d00 */
[----:B------:R-:W3:Y:S01]  /*01e0*/  @!P1 LDG.E.EF.128 R4, desc[UR6][R12.64] ;  /* 0x000000060c049981 */ /* 0x000ee2000c0e1d00 */
[----:B------:R-:W-:Y:S01]  /*01f0*/  ISETP.GE.U32.AND P0, PT, R23, 0xfc0, PT ;  /* 0x00000fc01700780c */ /* 0x000fe20003f06070 */
[----:B--2---:R-:W-:Y:S02]  /*0200*/  HADD2.F32 R29, -RZ, R8.H0_H0 ;  /* 0x20000008ff1d7230 */ /* 0x004fe40000004100 */
[----:B------:R-:W-:Y:S02]  /*0210*/  HADD2.F32 R8, -RZ, R8.H1_H1 ;  /* 0x30000008ff087230 */ /* 0x000fe40000004100 */
[----:B---3--:R-:W-:-:S02]  /*0220*/  HADD2.F32 R24, -RZ, R4.H0_H0 ;  /* 0x20000004ff187230 */ /* 0x008fc40000004100 */
[----:B------:R-:W-:Y:S02]  /*0230*/  HADD2.F32 R25, -RZ, R4.H1_H1 ;  /* 0x30000004ff197230 */ /* 0x000fe40000004100 */
[----:B------:R-:W-:Y:S02]  /*0240*/  HADD2.F32 R27, -RZ, R5.H1_H1 ;  /* 0x30000005ff1b7230 */ /* 0x000fe40000004100 */
[----:B------:R-:W-:Y:S02]  /*0250*/  HADD2.F32 R4, -RZ, R9.H1_H1 ;  /* 0x30000009ff047230 */ /* 0x000fe40000004100 */
[----:B------:R-:W-:Y:S02]  /*0260*/  HADD2.F32 R12, -RZ, R5.H0_H0 ;  /* 0x20000005ff0c7230 */ /* 0x000fe40000004100 */
[----:B------:R-:W-:Y:S02]  /*0270*/  HADD2.F32 R9, -RZ, R9.H0_H0 ;  /* 0x20000009ff097230 */ /* 0x000fe40000004100 */
[----:B------:R-:W-:Y:S01]  /*0280*/  FADD R25, R25, R8 ;  /* 0x0000000819197221 */ /* 0x000fe20000000000 */
[----:B------:R-:W-:Y:S01]  /*0290*/  FADD R27, R27, R4 ;  /* 0x000000041b1b7221 */ /* 0x000fe20000000000 */
[----:B------:R-:W-:Y:S01]  /*02a0*/  FADD R8, R24, R29 ;  /* 0x0000001d18087221 */ /* 0x000fe20000000000 */
[----:B------:R-:W-:-:S02]  /*02b0*/  HADD2.F32 R4, -RZ, R6.H0_H0 ;  /* 0x20000006ff047230 */ /* 0x000fc40000004100 */
[----:B------:R-:W-:Y:S01]  /*02c0*/  FADD R9, R12, R9 ;  /* 0x000000090c097221 */ /* 0x000fe20000000000 */
[----:B------:R-:W-:Y:S02]  /*02d0*/  HADD2.F32 R5, -RZ, R7.H0_H0 ;  /* 0x20000007ff057230 */ /* 0x000fe40000004100 */
[----:B------:R-:W-:Y:S02]  /*02e0*/  HADD2.F32 R6, -RZ, R6.H1_H1 ;  /* 0x30000006ff067230 */ /* 0x000fe40000004100 */
[----:B------:R-:W-:Y:S02]  /*02f0*/  HADD2.F32 R7, -RZ, R7.H1_H1 ;  /* 0x30000007ff077230 */ /* 0x000fe40000004100 */
[----:B------:R-:W-:Y:S02]  /*0300*/  HADD2.F32 R29, -RZ, R10.H1_H1 ;  /* 0x3000000aff1d7230 */ /* 0x000fe40000004100 */
[----:B------:R-:W-:Y:S02]  /*0310*/  HADD2.F32 R13, -RZ, R10.H0_H0 ;  /* 0x2000000aff0d7230 */ /* 0x000fe40000004100 */
[----:B------:R-:W-:-:S02]  /*0320*/  HADD2.F32 R24, -RZ, R11.H1_H1 ;  /* 0x3000000bff187230 */ /* 0x000fc40000004100 */
[----:B------:R-:W-:Y:S02]  /*0330*/  HADD2.F32 R12, -RZ, R11.H0_H0 ;  /* 0x2000000bff0c7230 */ /* 0x000fe40000004100 */
[----:B------:R-:W-:Y:S01]  /*0340*/  FADD R10, R6, R29 ;  /* 0x0000001d060a7221 */ /* 0x000fe20000000000 */
[----:B------:R-:W-:Y:S01]  /*0350*/  FADD R13, R4, R13 ;  /* 0x0000000d040d7221 */ /* 0x000fe20000000000 */
[----:B------:R-:W-:Y:S01]  /*0360*/  FADD R24, R7, R24 ;  /* 0x0000001807187221 */ /* 0x000fe20000000000 */
[----:B------:R-:W-:Y:S01]  /*0370*/  FADD R11, R5, R12 ;  /* 0x0000000c050b7221 */ /* 0x000fe20000000000 */
[----:B------:R-:W-:Y:S02]  /*0380*/  F2FP.F16.F32.PACK_AB R4, R25, R8 ;  /* 0x000000081904723e */ /* 0x000fe400000000ff */
[----:B------:R-:W-:Y:S02]  /*0390*/  F2FP.F16.F32.PACK_AB R5, R27, R9 ;  /* 0x000000091b05723e */ /* 0x000fe400000000ff */
[----:B------:R-:W-:-:S02]  /*03a0*/  F2FP.F16.F32.PACK_AB R6, R10, R13 ;  /* 0x0000000d0a06723e */ /* 0x000fc400000000ff */
[----:B------:R-:W-:Y:S01]  /*03b0*/  F2FP.F16.F32.PACK_AB R7, R24, R11 ;  /* 0x0000000b1807723e */ /* 0x000fe200000000ff */
[----:B------:R-:W-:Y:S01]  /*03c0*/  @!P1 FFMA R16, R25, R25, R16 ;  /* 0x0000001919109223 */ /* 0x000fe20000000010 */
[----:B------:R-:W-:-:S03]  /*03d0*/  @!P1 FFMA R15, R8, R8, R15 ;  /* 0x00000008080f9223 */ /* 0x000fc6000000000f */
[----:B------:R1:W-:Y:S01]  /*03e0*/  @!P1 STG.E.128 desc[UR6][R2.64], R4 ;  /* 0x0000000402009986 */ /* 0x0003e2000c101d06 */
[----:B------:R-:W-:Y:S01]  /*03f0*/  @!P1 FFMA R14, R27, R27, R14 ;  /* 0x0000001b1b0e9223 */ /* 0x000fe2000000000e */
[----:B------:R-:W-:Y:S01]  /*0400*/  @!P1 FFMA R22, R9, R9, R22 ;  /* 0x0000000909169223 */ /* 0x000fe20000000016 */
[----:B------:R-:W-:Y:S01]  /*0410*/  @!P1 FFMA R19, R10, R10, R19 ;  /* 0x0000000a0a139223 */ /* 0x000fe20000000013 */
[----:B------:R-:W-:Y:S01]  /*0420*/  @!P1 FFMA R18, R13, R13, R18 ;  /* 0x0000000d0d129223 */ /* 0x000fe20000000012 */
[----:B------:R-:W-:Y:S01]  /*0430*/  @!P1 FFMA R21, R24, R24, R21 ;  /* 0x0000001818159223 */ /* 0x000fe20000000015 */
[----:B------:R-:W-:Y:S01]  /*0440*/  @!P1 FFMA R20, R11, R11, R20 ;  /* 0x0000000b0b149223 */ /* 0x000fe20000000014 */
[----:B------:R-:W-:Y:S06]  /*0450*/  @!P0 BRA `(.L_x_0) ;  /* 0xfffffffc00348947 */ /* 0x000fec000383ffff */
[----:B------:R-:W-:Y:S01]  /*0460*/  FADD R15, R15, R16 ;  /* 0x000000100f0f7221 */ /* 0x000fe20000000000 */
[----:B------:R-:W2:Y:S01]  /*0470*/  S2R R10, SR_TID.X ;  /* 0x00000000000a7919 */ /* 0x000ea20000002100 */
[----:B------:R-:W3:Y:S01]  /*0480*/  S2UR UR5, SR_CgaCtaId ;  /* 0x00000000000579c3 */ /* 0x000ee20000008800 */
[----:B------:R-:W-:Y:S01]  /*0490*/  UMOV UR4, 0x400 ;  /* 0x0000040000047882 */ /* 0x000fe20000000000 */
[----:B------:R-:W-:Y:S01]  /*04a0*/  FADD R15, R22, R15 ;  /* 0x0000000f160f7221 */ /* 0x000fe20000000000 */
[----:B------:R-:W-:-:S03]  /*04b0*/  HFMA2.MMA R11, -RZ, RZ, 0.6875, 0 ;  /* 0x39800000ff0b7435 */ /* 0x000fc600000001ff */
[----:B------:R-:W-:Y:S02]  /*04c0*/  FADD R15, R14, R15 ;  /* 0x0000000f0e0f7221 */ /* 0x000fe40000000000 */
[----:B------:R-:W4:Y:S02]  /*04d0*/  LDC.64 R12, c[0x0][0x230] ;  /* 0x00008c00ff0c7b82 */ /* 0x000f240000000a00 */
[----:B------:R-:W-:Y:S01]  /*04e0*/  FADD R18, R18, R15 ;  /* 0x0000000f12127221 */ /* 0x000fe20000000000 */
[----:B------:R-:W-:-:S03]  /*04f0*/  MOV R15, 0xffffffc0 ;  /* 0xffffffc0000f7802 */ /* 0x000fc60000000f00 */
[----:B------:R-:W-:Y:S01]  /*0500*/  FADD R19, R19, R18 ;  /* 0x0000001213137221 */ /* 0x000fe20000000000 */
[----:B------:R-:W-:-:S03]  /*0510*/  MOV R18, 0xffffffff ;  /* 0xffffffff00127802 */ /* 0x000fc60000000f00 */
[----:B------:R-:W-:-:S04]  /*0520*/  FADD R20, R20, R19 ;  /* 0x0000001314147221 */ /* 0x000fc80000000000 */
[----:B------:R-:W-:Y:S01]  /*0530*/  FADD R20, R21, R20 ;  /* 0x0000001415147221 */ /* 0x000fe20000000000 */
[----:B---3--:R-:W-:-:S04]  /*0540*/  UPRMT UR4, UR5, 0x654, UR4 ;  /* 0x0000065405047896 */ /* 0x008fc80008000004 */
[----:B-1----:R-:W1:Y:S01]  /*0550*/  SHFL.BFLY PT, R3, R20, 0x4, 0x1f ;  /* 0x0c801f0014037f89 */ /* 0x002e6200000e0000 */
[----:B--2---:R-:W-:Y:S02]  /*0560*/  SHF.R.U32.HI R7, RZ, 0x3, R10 ;  /* 0x00000003ff077819 */ /* 0x004fe4000001160a */
[----:B------:R-:W-:Y:S02]  /*0570*/  LOP3.LUT P0, RZ, R10, 0x1c0, RZ, 0xc0, !PT ;  /* 0x000001c00aff7812 */ /* 0x000fe4000780c0ff */
[----:B------:R-:W-:-:S04]  /*0580*/  SGXT.U32 R7, R7, 0x6 ;  /* 0x000000060707781a */ /* 0x000fc80000000000 */
[----:B------:R-:W-:Y:S01]  /*0590*/  LEA R7, R7, UR4, 0x2 ;  /* 0x0000000407077c11 */ /* 0x000fe2000f8e10ff */
[----:B-1----:R-:W-:-:S05]  /*05a0*/  FADD R3, R20, R3 ;  /* 0x0000000314037221 */ /* 0x002fca0000000000 */
[----:B------:R-:W1:Y:S02]  /*05b0*/  SHFL.BFLY PT, R2, R3, 0x2, 0x1f ;  /* 0x0c401f0003027f89 */ /* 0x000e6400000e0000 */
[----:B-1----:R-:W-:Y:S01]  /*05c0*/  FADD R4, R3, R2 ;  /* 0x0000000203047221 */ /* 0x002fe20000000000 */
[----:B------:R-:W-:Y:S02]  /*05d0*/  LOP3.LUT R2, R10, 0x3f, RZ, 0xc0, !PT ;  /* 0x0000003f0a027812 */ /* 0x000fe400078ec0ff */
[----:B------:R-:W-:Y:S02]  /*05e0*/  LOP3.LUT R3, R17, 0x3f, R10, 0xf8, !PT ;  /* 0x0000003f11037812 */ /* 0x000fe400078ef80a */
[----:B------:R-:W1:Y:S01]  /*05f0*/  SHFL.BFLY PT, R5, R4, 0x1, 0x1f ;  /* 0x0c201f0004057f89 */ /* 0x000e6200000e0000 */
[----:B------:R-:W-:Y:S01]  /*0600*/  LEA R2, R2, UR4, 0x2 ;  /* 0x0000000402027c11 */ /* 0x000fe2000f8e10ff */
[----:B------:R-:W-:Y:S01]  /*0610*/  ULDC UR4, c[0x0][0x238] ;  /* 0x00008e0000047ab9 */ /* 0x000fe20000000800 */
[----:B------:R-:W2:Y:S01]  /*0620*/  LDC.64 R16, c[0x0][0x228] ;  /* 0x00008a00ff107b82 */ /* 0x000ea20000000a00 */
[----:B------:R-:W-:Y:S01]  /*0630*/  ISETP.LT.AND P0, PT, R3, UR4, !P0 ;  /* 0x0000000403007c0c */ /* 0x000fe2000c701270 */
[----:B-1----:R-:W-:-:S06]  /*0640*/  FADD R6, R4, R5 ;  /* 0x0000000504067221 */ /* 0x002fcc0000000000 */
[----:B------:R-:W1:Y:S01]  /*0650*/  LDC.64 R4, c[0x0][0x218] ;  /* 0x00008600ff047b82 */ /* 0x000e620000000a00 */
[----:B------:R-:W-:Y:S01]  /*0660*/  FFMA R14, R6, R11, 9.9999997473787516356e-06 ;  /* 0x3727c5ac060e7423 */ /* 0x000fe2000000000b */
[----:B------:R3:W-:Y:S06]  /*0670*/  STS [R7], R6 ;  /* 0x0000000607007388 */ /* 0x0007ec0000000800 */
[----:B------:R-:W-:Y:S06]  /*0680*/  BAR.SYNC.DEFER_BLOCKING 0x0 ;  /* 0x0000000000007b1d */ /* 0x000fec0000010000 */
[----:B------:R-:W-:Y:S01]  /*0690*/  MUFU.RSQ R14, R14 ;  /* 0x0000000e000e7308 */ /* 0x000fe20000001400 */
[----:B---3--:R-:W-:-:S05]  /*06a0*/  LOP3.LUT R7, R10, 0x7, RZ, 0xc0, !PT ;  /* 0x000000070a077812 */ /* 0x008fca00078ec0ff */
[----:B--2---:R-:W-:-:S04]  /*06b0*/  IMAD.WIDE.U32 R16, R7, 0x10, R16 ;  /* 0x0000001007107825 */ /* 0x004fc800078e0010 */
[----:B-1----:R-:W-:Y:S01]  /*06c0*/  IMAD.WIDE R4, R3, 0x4, R4 ;  /* 0x0000000403047825 */ /* 0x002fe200078e0204 */
[----:B------:R-:W1:Y:S03]  /*06d0*/  LDS R2, [R2] ;  /* 0x0000000002027984 */ /* 0x000e660000000800 */
[----:B-1----:R-:W-:Y:S02]  /*06e0*/  FFMA R8, R2, R11, 9.9999997473787516356e-06 ;  /* 0x3727c5ac02087423 */ /* 0x002fe4000000000b */
[----:B------:R-:W4:Y:S02]  /*06f0*/  LDC.64 R2, c[0x0][0x210] ;  /* 0x00008400ff027b82 */ /* 0x000f240000000a00 */
[----:B------:R-:W1:Y:S06]  /*0700*/  MUFU.RSQ R9, R8 ;  /* 0x0000000800097308 */ /* 0x000e6c0000001400 */
[----:B------:R-:W-:Y:S06]  /*0710*/  BAR.SYNC.DEFER_BLOCKING 0x0 ;  /* 0x0000000000007b1d */ /* 0x000fec0000010000 */
[----:B-1--4-:R2:W-:Y:S02]  /*0720*/  @P0 STG.E desc[UR6][R4.64], R9 ;  /* 0x0000000904000986 */ /* 0x0125e4000c101906 */
.L_x_1:
[----:B------:R-:W-:Y:S02]  /*0730*/  IADD3 R15, P0, R15, 0x40, RZ ;  /* 0x000000400f0f7810 */ /* 0x000fe40007f1e0ff */
[----:B-12---:R-:W-:Y:S02]  /*0740*/  CS2R R4, SRZ ;  /* 0x0000000000047805 */ /* 0x006fe4000001ff00 */
[----:B------:R-:W-:Y:S01]  /*0750*/  CS2R R6, SRZ ;  /* 0x0000000000067805 */ /* 0x000fe2000001ff00 */
[----:B------:R1:W2:Y:S01]  /*0760*/  LDG.E.EL.128 R8, desc[UR6][R16.64] ;  /* 0x0000000610087981 */ /* 0x0002a2000c2e1d00 */
[----:B------:R-:W-:-:S05]  /*0770*/  LOP3.LUT R19, R0, R15, RZ, 0xfc, !PT ;  /* 0x0000000f00137212 */ /* 0x000fca00078efcff */
[----:B------:R-:W-:-:S05]  /*0780*/  IMAD.WIDE R24, R19, 0x2, R2 ;  /* 0x0000000213187825 */ /* 0x000fca00078e0202 */
[----:B------:R-:W3:Y:S01]  /*0790*/  @!P1 LDG.E.EF.128 R4, desc[UR6][R24.64] ;  /* 0x0000000618049981 */ /* 0x000ee2000c0e1d00 */
[----:B------:R-:W-:Y:S02]  /*07a0*/  IADD3.X R18, RZ, R18, RZ, P0, !PT ;  /* 0x00000012ff127210 */ /* 0x000fe400007fe4ff */
[----:B------:R-:W-:-:S04]  /*07b0*/  ISETP.GE.U32.AND P0, PT, R15, 0xfc0, PT ;  /* 0x00000fc00f00780c */ /* 0x000fc80003f06070 */
[----:B------:R-:W-:Y:S02]  /*07c0*/  ISETP.GE.U32.AND.EX P0, PT, R18, RZ, PT, P0 ;  /* 0x000000ff1200720c */ /* 0x000fe40003f06100 */
[----:B-1----:R-:W-:-:S04]  /*07d0*/  IADD3 R16, P2, R16, 0x80, RZ ;  /* 0x0000008010107810 */ /* 0x002fc80007f5e0ff */
[----:B------:R-:W-:Y:S01]  /*07e0*/  IADD3.X R17, RZ, R17, RZ, P2, !PT ;  /* 0x00000011ff117210 */ /* 0x000fe200017fe4ff */
[----:B--2---:R-:W-:Y:S02]  /*07f0*/  HADD2.F32 R22, -RZ, R8.H1_H1 ;  /* 0x30000008ff167230 */ /* 0x004fe40000004100 */
[----:B---3--:R-:W-:-:S05]  /*0800*/  HADD2.F32 R23, -RZ, R4.H0_H0 ;  /* 0x20000004ff177230 */ /* 0x008fca0000004100 */
[C---:B------:R-:W-:Y:S01]  /*0810*/  FMUL R26, R14.reuse, R23 ;  /* 0x000000170e1a7220 */ /* 0x040fe20000400000 */
[----:B------:R-:W-:Y:S02]  /*0820*/  HADD2.F32 R23, -RZ, R4.H1_H1 ;  /* 0x30000004ff177230 */ /* 0x000fe40000004100 */
[----:B------:R-:W-:Y:S02]  /*0830*/  HADD2.F32 R21, -RZ, R8.H0_H0 ;  /* 0x20000008ff157230 */ /* 0x000fe40000004100 */
[----:B------:R-:W-:Y:S02]  /*0840*/  HADD2.F32 R25, -RZ, R5.H1_H1 ;  /* 0x30000005ff197230 */ /* 0x000fe40000004100 */
[----:B------:R-:W-:Y:S01]  /*0850*/  FMUL R27, R14, R23 ;  /* 0x000000170e1b7220 */ /* 0x000fe20000400000 */
[----:B------:R-:W-:Y:S02]  /*0860*/  HADD2.F32 R20, -RZ, R9.H0_H0 ;  /* 0x20000009ff147230 */ /* 0x000fe40000004100 */
[----:B------:R-:W-:Y:S01]  /*0870*/  FMUL R8, R21, R26 ;  /* 0x0000001a15087220 */ /* 0x000fe20000400000 */
[----:B------:R-:W-:-:S02]  /*0880*/  HADD2.F32 R9, -RZ, R9.H1_H1 ;  /* 0x30000009ff097230 */ /* 0x000fc40000004100 */
[----:B------:R-:W-:Y:S01]  /*0890*/  FMUL R27, R22, R27 ;  /* 0x0000001b161b7220 */ /* 0x000fe20000400000 */
[----:B------:R-:W-:Y:S02]  /*08a0*/  HADD2.F32 R29, -RZ, R5.H0_H0 ;  /* 0x20000005ff1d7230 */ /* 0x000fe40000004100 */
[----:B------:R-:W-:Y:S01]  /*08b0*/  FMUL R22, R14, R25 ;  /* 0x000000190e167220 */ /* 0x000fe20000400000 */
[----:B------:R-:W-:Y:S02]  /*08c0*/  HADD2.F32 R23, -RZ, R7.H0_H0 ;  /* 0x20000007ff177230 */ /* 0x000fe40000004100 */
[----:B------:R-:W-:Y:S02]  /*08d0*/  HADD2.F32 R5, -RZ, R6.H0_H0 ;  /* 0x20000006ff057230 */ /* 0x000fe40000004100 */
[----:B------:R-:W-:Y:S02]  /*08e0*/  HADD2.F32 R21, -RZ, R6.H1_H1 ;  /* 0x30000006ff157230 */ /* 0x000fe40000004100 */
[----:B------:R-:W-:-:S02]  /*08f0*/  HADD2.F32 R7, -RZ, R7.H1_H1 ;  /* 0x30000007ff077230 */ /* 0x000fc40000004100 */
[----:B------:R-:W-:Y:S01]  /*0900*/  FMUL R9, R9, R22 ;  /* 0x0000001609097220 */ /* 0x000fe20000400000 */
[----:B------:R-:W-:Y:S02]  /*0910*/  HADD2.F32 R6, -RZ, R11.H1_H1 ;  /* 0x3000000bff067230 */ /* 0x000fe40000004100 */
[C---:B------:R-:W-:Y:S01]  /*0920*/  FMUL R29, R14.reuse, R29 ;  /* 0x0000001d0e1d7220 */ /* 0x040fe20000400000 */
[----:B------:R-:W-:Y:S02]  /*0930*/  HADD2.F32 R4, -RZ, R10.H1_H1 ;  /* 0x3000000aff047230 */ /* 0x000fe40000004100 */
[C---:B------:R-:W-:Y:S01]  /*0940*/  FMUL R22, R14.reuse, R23 ;  /* 0x000000170e167220 */ /* 0x040fe20000400000 */
[----:B------:R-:W-:Y:S02]  /*0950*/  HADD2.F32 R11, -RZ, R11.H0_H0 ;  /* 0x2000000bff0b7230 */ /* 0x000fe40000004100 */
[----:B------:R-:W-:Y:S01]  /*0960*/  FMUL R5, R14, R5 ;  /* 0x000000050e057220 */ /* 0x000fe20000400000 */
[----:B------:R-:W-:-:S02]  /*0970*/  HADD2.F32 R10, -RZ, R10.H0_H0 ;  /* 0x2000000aff0a7230 */ /* 0x000fc40000004100 */
[C---:B------:R-:W-:Y:S01]  /*0980*/  FMUL R21, R14.reuse, R21 ;  /* 0x000000150e157220 */ /* 0x040fe20000400000 */
[----:B------:R-:W-:Y:S01]  /*0990*/  FMUL R7, R14, R7 ;  /* 0x000000070e077220 */ /* 0x000fe20000400000 */
[----:B------:R-:W-:Y:S01]  /*09a0*/  FMUL R20, R20, R29 ;  /* 0x0000001d14147220 */ /* 0x000fe20000400000 */
[----:B------:R-:W-:Y:S01]  /*09b0*/  FMUL R11, R11, R22 ;  /* 0x000000160b0b7220 */ /* 0x000fe20000400000 */
[----:B------:R-:W-:Y:S01]  /*09c0*/  FMUL R10, R10, R5 ;  /* 0x000000050a0a7220 */ /* 0x000fe20000400000 */
[----:B------:R-:W-:Y:S01]  /*09d0*/  FMUL R21, R4, R21 ;  /* 0x0000001504157220 */ /* 0x000fe20000400000 */
[----:B------:R-:W-:Y:S01]  /*09e0*/  FMUL R22, R6, R7 ;  /* 0x0000000706167220 */ /* 0x000fe20000400000 */
[----:B------:R-:W-:Y:S02]  /*09f0*/  F2FP.F16.F32.PACK_AB R4, R27, R8 ;  /* 0x000000081b04723e */ /* 0x000fe400000000ff */
[----:B------:R-:W-:Y:S01]  /*0a00*/  F2FP.F16.F32.PACK_AB R5, R9, R20 ;  /* 0x000000140905723e */ /* 0x000fe200000000ff */
[----:B------:R-:W-:Y:S01]  /*0a10*/  IMAD.WIDE R8, R19, 0x2, R12 ;  /* 0x0000000213087825 */ /* 0x000fe200078e020c */
[----:B------:R-:W-:-:S02]  /*0a20*/  F2FP.F16.F32.PACK_AB R6, R21, R10 ;  /* 0x0000000a1506723e */ /* 0x000fc400000000ff */
[----:B------:R-:W-:-:S05]  /*0a30*/  F2FP.F16.F32.PACK_AB R7, R22, R11 ;  /* 0x0000000b1607723e */ /* 0x000fca00000000ff */
[----:B------:R1:W-:Y:S01]  /*0a40*/  @!P1 STG.E.128 desc[UR6][R8.64], R4 ;  /* 0x0000000408009986 */ /* 0x0003e2000c101d06 */
[----:B------:R-:W-:Y:S05]  /*0a50*/  @!P0 BRA `(.L_x_1) ;  /* 0xfffffffc00348947 */ /* 0x000fea000383ffff */
[----:B------:R-:W-:Y:S05]  /*0a60*/  EXIT ;  /* 0x000000000000794d */ /* 0x000fea0003800000 */
.L_x_2:
[----:B------:R-:W-:-:S00]  /*0a70*/  BRA `(.L_x_2) ;  /* 0xfffffffc00fc7947 */ /* 0x000fc0000383ffff */
[----:B------:R-:W-:-:S00]  /*0a80*/  NOP ;  /* 0x0000000000007918 */ /* 0x000fc00000000000 */
[----:B------:R-:W-:-:S00]  /*0a90*/  NOP ;  /* 0x0000000000007918 */ /* 0x000fc00000000000 */
[----:B------:R-:W-:-:S00]  /*0aa0*/  NOP ;  /* 0x0000000000007918 */ /* 0x000fc00000000000 */
[----:B------:R-:W-:-:S00]  /*0ab0*/  NOP ;  /* 0x0000000000007918 */ /* 0x000fc00000000000 */
[----:B------:R-:W-:-:S00]  /*0ac0*/  NOP ;  /* 0x0000000000007918 */ /* 0x000fc00000000000 */
[----:B------:R-:W-:-:S00]  /*0ad0*/  NOP ;  /* 0x0000000000007918 */ /* 0x000fc00000000000 */
[----:B------:R-:W-:-:S00]  /*0ae0*/  NOP ;  /* 0x0000000000007918 */ /* 0x000fc00000000000 */
[----:B------:R-:W-:-:S00]  /*0af0*/  NOP ;  /* 0x0000000000007918 */ /* 0x000fc00000000000 */
.L_x_3:


//--------------------- .nv.global.init           --------------------------
	.section	.nv.global.init,"aw",@progbits
.nv.global.init:
	.type		_$_str,@object
	.size		_$_str,(.L_0 - _$_str)
_$_str:
        /*0000*/ 	.byte	0x5f, 0x5f, 0x43, 0x55, 0x44, 0x41, 0x5f, 0x46, 0x54, 0x5a, 0x00
.L_0:


//--------------------- .nv.shared.triton_red_fused__to_copy_add_mean_mul_pow_rsqrt_9 --------------------------
	.section	.nv.shared.triton_red_fused__to_copy_add_mean_mul_pow_rsqrt_9,"aw",@nobits
	.sectionflags	@""
	.align	16
	.zero		1024


//--------------------- .nv.constant0.triton_red_fused__to_copy_add_mean_mul_pow_rsqrt_9 --------------------------
	.section	.nv.constant0.triton_red_fused__to_copy_add_mean_mul_pow_rsqrt_9,"a",@progbits
	.sectionflags	@""
	.align	4
.nv.constant0.triton_red_fused__to_copy_add_mean_mul_pow_rsqrt_9:
	.zero		584
